	.headerflags	@"EF_CUDA_TEXMODE_UNIFIED EF_CUDA_64BIT_ADDRESS EF_CUDA_ACCELERATORS EF_CUDA_SM90 EF_CUDA_VIRTUAL_SM(EF_CUDA_SM90)"
	.elftype	@"ET_EXEC"


//--------------------- .nv.info                  --------------------------
	.section	.nv.info,"",@"SHT_CUDA_INFO"
	.align	4


	//----- nvinfo : EIATTR_REGCOUNT
	.align		4
        /*0000*/ 	.byte	0x04, 0x2f
        /*0002*/ 	.short	(.L_1 - .L_0)
	.align		4
.L_0:
        /*0004*/ 	.word	index@(triton_poi_fused_eq_gt_lt_maximum_36)
        /*0008*/ 	.word	0x00000014


	//----- nvinfo : EIATTR_MIN_STACK_SIZE
	.align		4
.L_1:
        /*000c*/ 	.byte	0x04, 0x12
        /*000e*/ 	.short	(.L_3 - .L_2)
	.align		4
.L_2:
        /*0010*/ 	.word	index@(triton_poi_fused_eq_gt_lt_maximum_36)
        /*0014*/ 	.word	0x00000000


	//----- nvinfo : EIATTR_FRAME_SIZE
	.align		4
.L_3:
        /*0018*/ 	.byte	0x04, 0x11
        /*001a*/ 	.short	(.L_5 - .L_4)
	.align		4
.L_4:
        /*001c*/ 	.word	index@(triton_poi_fused_eq_gt_lt_maximum_36)
        /*0020*/ 	.word	0x00000000


	//----- nvinfo : EIATTR_MIN_STACK_SIZE
	.align		4
.L_5:
        /*0024*/ 	.byte	0x04, 0x12
        /*0026*/ 	.short	(.L_7 - .L_6)
	.align		4
.L_6:
        /*0028*/ 	.word	index@(triton_poi_fused_eq_gt_lt_maximum_36)
        /*002c*/ 	.word	0x00000000
.L_7:


//--------------------- .nv.info.triton_poi_fused_eq_gt_lt_maximum_36 --------------------------
	.section	.nv.info.triton_poi_fused_eq_gt_lt_maximum_36,"",@"SHT_CUDA_INFO"
	.sectionflags	@""
	.align	4


	//----- nvinfo : EIATTR_CUDA_API_VERSION
	.align		4
        /*0000*/ 	.byte	0x04, 0x37
        /*0002*/ 	.short	(.L_9 - .L_8)
.L_8:
        /*0004*/ 	.word	0x0000007c


	//----- nvinfo : EIATTR_KPARAM_INFO
	.align		4
.L_9:
        /*0008*/ 	.byte	0x04, 0x17
        /*000a*/ 	.short	(.L_11 - .L_10)
.L_10:
        /*000c*/ 	.word	0x00000000
        /*0010*/ 	.short	0x0008
        /*0012*/ 	.short	0x0040
        /*0014*/ 	.byte	0x00, 0xf0, 0x11, 0x00


	//----- nvinfo : EIATTR_KPARAM_INFO
	.align		4
.L_11:
        /*0018*/ 	.byte	0x04, 0x17
        /*001a*/ 	.short	(.L_13 - .L_12)
.L_12:
        /*001c*/ 	.word	0x00000000
        /*0020*/ 	.short	0x0007
        /*0022*/ 	.short	0x0038
        /*0024*/ 	.byte	0x00, 0xf4, 0x21, 0x00


	//----- nvinfo : EIATTR_KPARAM_INFO
	.align		4
.L_13:
        /*0028*/ 	.byte	0x04, 0x17
        /*002a*/ 	.short	(.L_15 - .L_14)
.L_14:
        /*002c*/ 	.word	0x00000000
        /*0030*/ 	.short	0x0006
        /*0032*/ 	.short	0x0030
        /*0034*/ 	.byte	0x00, 0xf4, 0x21, 0x00


	//----- nvinfo : EIATTR_KPARAM_INFO
	.align		4
.L_15:
        /*0038*/ 	.byte	0x04, 0x17
        /*003a*/ 	.short	(.L_17 - .L_16)
.L_16:
        /*003c*/ 	.word	0x00000000
        /*0040*/ 	.short	0x0005
        /*0042*/ 	.short	0x0028
        /*0044*/ 	.byte	0x00, 0xf4, 0x21, 0x00


	//----- nvinfo : EIATTR_KPARAM_INFO
	.align		4
.L_17:
        /*0048*/ 	.byte	0x04, 0x17
        /*004a*/ 	.short	(.L_19 - .L_18)
.L_18:
        /*004c*/ 	.word	0x00000000
        /*0050*/ 	.short	0x0004
        /*0052*/ 	.short	0x0020
        /*0054*/ 	.byte	0x00, 0xf4, 0x21, 0x00


	//----- nvinfo : EIATTR_KPARAM_INFO
	.align		4
.L_19:
        /*0058*/ 	.byte	0x04, 0x17
        /*005a*/ 	.short	(.L_21 - .L_20)
.L_20:
        /*005c*/ 	.word	0x00000000
        /*0060*/ 	.short	0x0003
        /*0062*/ 	.short	0x0018
        /*0064*/ 	.byte	0x00, 0xf4, 0x21, 0x00


	//----- nvinfo : EIATTR_KPARAM_INFO
	.align		4
.L_21:
        /*0068*/ 	.byte	0x04, 0x17
        /*006a*/ 	.short	(.L_23 - .L_22)
.L_22:
        /*006c*/ 	.word	0x00000000
        /*0070*/ 	.short	0x0002
        /*0072*/ 	.short	0x0010
        /*0074*/ 	.byte	0x00, 0xf4, 0x21, 0x00


	//----- nvinfo : EIATTR_KPARAM_INFO
	.align		4
.L_23:
        /*0078*/ 	.byte	0x04, 0x17
        /*007a*/ 	.short	(.L_25 - .L_24)
.L_24:
        /*007c*/ 	.word	0x00000000
        /*0080*/ 	.short	0x0001
        /*0082*/ 	.short	0x0008
        /*0084*/ 	.byte	0x00, 0xf4, 0x21, 0x00


	//----- nvinfo : EIATTR_KPARAM_INFO
	.align		4
.L_25:
        /*0088*/ 	.byte	0x04, 0x17
        /*008a*/ 	.short	(.L_27 - .L_26)
.L_26:
        /*008c*/ 	.word	0x00000000
        /*0090*/ 	.short	0x0000
        /*0092*/ 	.short	0x0000
        /*0094*/ 	.byte	0x00, 0xf4, 0x21, 0x00


	//----- nvinfo : EIATTR_SPARSE_MMA_MASK
	.align		4
.L_27:
        /*0098*/ 	.byte	0x03, 0x50
        /*009a*/ 	.short	0x0000


	//----- nvinfo : EIATTR_MAXREG_COUNT
	.align		4
        /*009c*/ 	.byte	0x03, 0x1b
        /*009e*/ 	.short	0x00ff


	//----- nvinfo : EIATTR_EXIT_INSTR_OFFSETS
	.align		4
        /*00a0*/ 	.byte	0x04, 0x1c
        /*00a2*/ 	.short	(.L_29 - .L_28)


	//   ....[0]....
.L_28:
        /*00a4*/ 	.word	0x00000470


	//   ....[1]....
        /*00a8*/ 	.word	0x00000490


	//----- nvinfo : EIATTR_REQNTID
	.align		4
.L_29:
        /*00ac*/ 	.byte	0x04, 0x10
        /*00ae*/ 	.short	(.L_31 - .L_30)
.L_30:
        /*00b0*/ 	.word	0x00000080
        /*00b4*/ 	.word	0x00000001
        /*00b8*/ 	.word	0x00000001


	//----- nvinfo : EIATTR_CBANK_PARAM_SIZE
	.align		4
.L_31:
        /*00bc*/ 	.byte	0x03, 0x19
        /*00be*/ 	.short	0x0044


	//----- nvinfo : EIATTR_PARAM_CBANK
	.align		4
        /*00c0*/ 	.byte	0x04, 0x0a
        /*00c2*/ 	.short	(.L_33 - .L_32)
	.align		4
.L_32:
        /*00c4*/ 	.word	index@(.nv.constant0.triton_poi_fused_eq_gt_lt_maximum_36)
        /*00c8*/ 	.short	0x0210
        /*00ca*/ 	.short	0x0044


	//----- nvinfo : EIATTR_SW_WAR
	.align		4
.L_33:
        /*00cc*/ 	.byte	0x04, 0x36
        /*00ce*/ 	.short	(.L_35 - .L_34)
.L_34:
        /*00d0*/ 	.word	0x00000008
.L_35:


//--------------------- .nv.callgraph             --------------------------
	.section	.nv.callgraph,"",@"SHT_CUDA_CALLGRAPH"
	.align	4
	.sectionentsize	8
	.align		4
        /*0000*/ 	.word	0x00000000
	.align		4
        /*0004*/ 	.word	0xffffffff
	.align		4
        /*0008*/ 	.word	0x00000000
	.align		4
        /*000c*/ 	.word	0xfffffffe
	.align		4
        /*0010*/ 	.word	0x00000000
	.align		4
        /*0014*/ 	.word	0xfffffffd
	.align		4
        /*0018*/ 	.word	0x00000000
	.align		4
        /*001c*/ 	.word	0xfffffffc


//--------------------- .text.triton_poi_fused_eq_gt_lt_maximum_36 --------------------------
	.section	.text.triton_poi_fused_eq_gt_lt_maximum_36,"ax",@progbits
	.align	128
        .global         triton_poi_fused_eq_gt_lt_maximum_36
        .type           triton_poi_fused_eq_gt_lt_maximum_36,@function
        .size           triton_poi_fused_eq_gt_lt_maximum_36,(.L_x_1 - triton_poi_fused_eq_gt_lt_maximum_36)
        .other          triton_poi_fused_eq_gt_lt_maximum_36,@"STO_CUDA_ENTRY STV_DEFAULT"
triton_poi_fused_eq_gt_lt_maximum_36:
.text.triton_poi_fused_eq_gt_lt_maximum_36:
[----:B------:R-:W0:Y:S02]  /*0000*/  LDC R1, c[0x0][0x28] ;  /* 0x00000a00ff017b82 */ /* 0x000e240000000800 */
[----:B------:R-:W1:Y:S01]  /*0010*/  S2R R0, SR_TID.X ;  /* 0x0000000000007919 */ /* 0x000e620000002100 */
[----:B------:R-:W2:Y:S01]  /*0020*/  LDC.64 R4, c[0x0][0x210] ;  /* 0x00008400ff047b82 */ /* 0x000ea20000000a00 */
[----:B------:R-:W-:Y:S01]  /*0030*/  IMAD.MOV.U32 R10, RZ, RZ, RZ ;  /* 0x000000ffff0a7224 */ /* 0x000fe200078e00ff */
[----:B------:R-:W-:Y:S01]  /*0040*/  ULDC.64 UR4, c[0x0][0x208] ;  /* 0x0000820000047ab9 */ /* 0x000fe20000000a00 */
[----:B------:R-:W3:Y:S01]  /*0050*/  S2R R3, SR_CTAID.X ;  /* 0x0000000000037919 */ /* 0x000ee20000002500 */
[----:B------:R-:W-:Y:S01]  /*0060*/  IMAD.MOV.U32 R12, RZ, RZ, RZ ;  /* 0x000000ffff0c7224 */ /* 0x000fe200078e00ff */
[----:B------:R-:W-:Y:S01]  /*0070*/  ULDC.64 UR6, c[0x0][0x220] ;  /* 0x0000880000067ab9 */ /* 0x000fe20000000a00 */
[----:B------:R-:W-:Y:S01]  /*0080*/  IMAD.MOV.U32 R14, RZ, RZ, RZ ;  /* 0x000000ffff0e7224 */ /* 0x000fe200078e00ff */
[----:B------:R-:W-:Y:S01]  /*0090*/  ULDC.64 UR8, c[0x0][0x228] ;  /* 0x00008a0000087ab9 */ /* 0x000fe20000000a00 */
[----:B-1----:R-:W-:-:S05]  /*00a0*/  LOP3.LUT R0, R0, 0x7f, RZ, 0xc0, !PT ;  /* 0x0000007f00007812 */ /* 0x002fca00078ec0ff */
[----:B---3--:R-:W-:-:S05]  /*00b0*/  IMAD R0, R3, 0x80, R0 ;  /* 0x0000008003007824 */ /* 0x008fca00078e0200 */
[----:B------:R-:W-:Y:S02]  /*00c0*/  SHF.R.S32.HI R3, RZ, 0x1f, R0 ;  /* 0x0000001fff037819 */ /* 0x000fe40000011400 */
[----:B------:R-:W-:Y:S02]  /*00d0*/  ISETP.GE.AND P0, PT, R0, 0x400, PT ;  /* 0x000004000000780c */ /* 0x000fe40003f06270 */
[----:B------:R-:W-:Y:S02]  /*00e0*/  LEA.HI R6, R3, R0, RZ, 0x8 ;  /* 0x0000000003067211 */ /* 0x000fe400078f40ff */
[----:B------:R-:W1:Y:S02]  /*00f0*/  LDC.64 R2, c[0x0][0x218] ;  /* 0x00008600ff027b82 */ /* 0x000e640000000a00 */
[C---:B------:R-:W-:Y:S01]  /*0100*/  LOP3.LUT R7, R6.reuse, 0xffffff00, RZ, 0xc0, !PT ;  /* 0xffffff0006077812 */ /* 0x040fe200078ec0ff */
[----:B------:R-:W-:-:S05]  /*0110*/  IMAD.SHL.U32 R8, R6, 0x4, RZ ;  /* 0x0000000406087824 */ /* 0x000fca00078e00ff */
[----:B------:R-:W-:-:S04]  /*0120*/  LOP3.LUT R8, R8, 0xfffffc00, RZ, 0xc0, !PT ;  /* 0xfffffc0008087812 */ /* 0x000fc800078ec0ff */
[----:B------:R-:W-:-:S05]  /*0130*/  IADD3 R9, R8, R0, -R7 ;  /* 0x0000000008097210 */ /* 0x000fca0007ffe807 */
[C---:B------:R-:W-:Y:S02]  /*0140*/  VIADD R11, R9.reuse, 0x100 ;  /* 0x00000100090b7836 */ /* 0x040fe40000000000 */
[----:B--2---:R-:W-:-:S04]  /*0150*/  IMAD.WIDE R6, R9, 0x4, R4 ;  /* 0x0000000409067825 */ /* 0x004fc800078e0204 */
[----:B------:R-:W-:Y:S01]  /*0160*/  VIADD R13, R9, 0x200 ;  /* 0x00000200090d7836 */ /* 0x000fe20000000000 */
[----:B------:R2:W3:Y:S01]  /*0170*/  @!P0 LDG.E R10, desc[UR4][R6.64] ;  /* 0x00000004060a8981 */ /* 0x0004e2000c1e1900 */
[----:B------:R-:W-:-:S03]  /*0180*/  IMAD.WIDE R8, R11, 0x4, R4 ;  /* 0x000000040b087825 */ /* 0x000fc600078e0204 */
[----:B-1----:R-:W3:Y:S01]  /*0190*/  LDG.E R11, desc[UR4][R2.64] ;  /* 0x00000004020b7981 */ /* 0x002ee2000c1e1900 */
[----:B------:R-:W-:-:S03]  /*01a0*/  IMAD.WIDE R4, R13, 0x4, R4 ;  /* 0x000000040d047825 */ /* 0x000fc600078e0204 */
[----:B------:R-:W4:Y:S04]  /*01b0*/  @!P0 LDG.E R12, desc[UR4][R8.64] ;  /* 0x00000004080c8981 */ /* 0x000f28000c1e1900 */
[----:B------:R-:W4:Y:S04]  /*01c0*/  LDG.E R13, desc[UR4][R2.64+0x4] ;  /* 0x00000404020d7981 */ /* 0x000f28000c1e1900 */
[----:B------:R-:W5:Y:S04]  /*01d0*/  @!P0 LDG.E R14, desc[UR4][R4.64] ;  /* 0x00000004040e8981 */ /* 0x000f68000c1e1900 */
[----:B------:R1:W5:Y:S01]  /*01e0*/  LDG.E R15, desc[UR4][R2.64+0x8] ;  /* 0x00000804020f7981 */ /* 0x000362000c1e1900 */
[----:B--2---:R-:W-:-:S02]  /*01f0*/  IADD3 R6, P4, R0, UR6, RZ ;  /* 0x0000000600067c10 */ /* 0x004fc4000ff9e0ff */
[----:B-1----:R-:W-:Y:S01]  /*0200*/  IADD3 R2, P5, R0, UR8, RZ ;  /* 0x0000000800027c10 */ /* 0x002fe2000ffbe0ff */
[----:B---3--:R-:W-:Y:S01]  /*0210*/  FADD R10, R11, R10 ;  /* 0x0000000a0b0a7221 */ /* 0x008fe20000000000 */
[----:B----4-:R-:W-:-:S04]  /*0220*/  FADD R13, R13, R12 ;  /* 0x0000000c0d0d7221 */ /* 0x010fc80000000000 */
[C---:B------:R-:W-:Y:S02]  /*0230*/  FSETP.NAN.AND P1, PT, R10.reuse, R10, PT ;  /* 0x0000000a0a00720b */ /* 0x040fe40003f28000 */
[----:B------:R-:W-:-:S04]  /*0240*/  FSETP.GT.AND P2, PT, R10, R13, PT ;  /* 0x0000000d0a00720b */ /* 0x000fc80003f44000 */
[C---:B------:R-:W-:Y:S01]  /*0250*/  FSEL R7, R10.reuse, R13, P2 ;  /* 0x0000000d0a077208 */ /* 0x040fe20001000000 */
[----:B-----5:R-:W-:Y:S01]  /*0260*/  FADD R15, R15, R14 ;  /* 0x0000000e0f0f7221 */ /* 0x020fe20000000000 */
[----:B------:R-:W-:Y:S02]  /*0270*/  SHF.R.S32.HI R12, RZ, 0x1f, R0 ;  /* 0x0000001fff0c7819 */ /* 0x000fe40000011400 */
[----:B------:R-:W-:Y:S02]  /*0280*/  FSEL R4, R10, R7, P1 ;  /* 0x000000070a047208 */ /* 0x000fe40000800000 */
[----:B------:R-:W-:Y:S01]  /*0290*/  IADD3.X R7, R12, UR7, RZ, P4, !PT ;  /* 0x000000070c077c10 */ /* 0x000fe2000a7fe4ff */
[----:B------:R-:W-:Y:S01]  /*02a0*/  ULDC.64 UR6, c[0x0][0x230] ;  /* 0x00008c0000067ab9 */ /* 0x000fe20000000a00 */
[CC--:B------:R-:W-:Y:S02]  /*02b0*/  FSETP.NEU.AND P6, PT, R4.reuse, R15.reuse, PT ;  /* 0x0000000f0400720b */ /* 0x0c0fe40003fcd000 */
[----:B------:R-:W-:-:S02]  /*02c0*/  FSETP.GT.AND P4, PT, R4, R15, PT ;  /* 0x0000000f0400720b */ /* 0x000fc40003f84000 */
[CC--:B------:R-:W-:Y:S02]  /*02d0*/  FSETP.NEU.AND P3, PT, R10.reuse, R13.reuse, PT ;  /* 0x0000000d0a00720b */ /* 0x0c0fe40003f6d000 */
[----:B------:R-:W-:Y:S02]  /*02e0*/  FSETP.GEU.AND P1, PT, R10, R13, PT ;  /* 0x0000000d0a00720b */ /* 0x000fe40003f2e000 */
[----:B------:R-:W-:Y:S02]  /*02f0*/  SEL R13, RZ, 0x1, P6 ;  /* 0x00000001ff0d7807 */ /* 0x000fe40003000000 */
[----:B------:R-:W-:Y:S02]  /*0300*/  FSETP.GEU.AND P6, PT, R4, R15, PT ;  /* 0x0000000f0400720b */ /* 0x000fe40003fce000 */
[----:B------:R-:W-:Y:S02]  /*0310*/  SEL R15, RZ, 0x1, !P4 ;  /* 0x00000001ff0f7807 */ /* 0x000fe40006000000 */
[----:B------:R-:W-:-:S02]  /*0320*/  IADD3 R4, P4, R0, UR6, RZ ;  /* 0x0000000600047c10 */ /* 0x000fc4000ff9e0ff */
[----:B------:R-:W-:Y:S01]  /*0330*/  IADD3.X R3, R12, UR9, RZ, P5, !PT ;  /* 0x000000090c037c10 */ /* 0x000fe2000affe4ff */
[----:B------:R-:W-:Y:S01]  /*0340*/  ULDC.64 UR8, c[0x0][0x240] ;  /* 0x0000900000087ab9 */ /* 0x000fe20000000a00 */
[----:B------:R-:W-:Y:S01]  /*0350*/  IADD3.X R5, R12, UR7, RZ, P4, !PT ;  /* 0x000000070c057c10 */ /* 0x000fe2000a7fe4ff */
[----:B------:R-:W-:Y:S02]  /*0360*/  ULDC.64 UR6, c[0x0][0x238] ;  /* 0x00008e0000067ab9 */ /* 0x000fe40000000a00 */
[----:B------:R-:W-:Y:S02]  /*0370*/  IADD3 R8, P4, R0, UR6, RZ ;  /* 0x0000000600087c10 */ /* 0x000fe4000ff9e0ff */
[----:B------:R-:W-:Y:S01]  /*0380*/  IADD3 R10, P5, R0, UR8, RZ ;  /* 0x00000008000a7c10 */ /* 0x000fe2000ffbe0ff */
[----:B------:R1:W-:Y:S01]  /*0390*/  @!P0 STG.E.U8 desc[UR4][R6.64], R13 ;  /* 0x0000000d06008986 */ /* 0x0003e2000c101104 */
[----:B------:R-:W-:Y:S02]  /*03a0*/  SEL R17, RZ, 0x1, P6 ;  /* 0x00000001ff117807 */ /* 0x000fe40003000000 */
[----:B------:R-:W-:Y:S01]  /*03b0*/  IADD3.X R9, R12, UR7, RZ, P4, !PT ;  /* 0x000000070c097c10 */ /* 0x000fe2000a7fe4ff */
[----:B------:R-:W-:Y:S01]  /*03c0*/  ULDC.64 UR6, c[0x0][0x248] ;  /* 0x0000920000067ab9 */ /* 0x000fe20000000a00 */
[----:B------:R2:W-:Y:S01]  /*03d0*/  @!P0 STG.E.U8 desc[UR4][R2.64], R15 ;  /* 0x0000000f02008986 */ /* 0x0005e2000c101104 */
[----:B------:R-:W-:-:S02]  /*03e0*/  IADD3.X R11, R12, UR9, RZ, P5, !PT ;  /* 0x000000090c0b7c10 */ /* 0x000fc4000affe4ff */
[----:B-1----:R-:W-:Y:S02]  /*03f0*/  SEL R7, RZ, 0x1, P3 ;  /* 0x00000001ff077807 */ /* 0x002fe40001800000 */
[----:B------:R-:W-:Y:S01]  /*0400*/  SEL R13, RZ, 0x1, !P2 ;  /* 0x00000001ff0d7807 */ /* 0x000fe20005000000 */
[----:B------:R1:W-:Y:S01]  /*0410*/  @!P0 STG.E.U8 desc[UR4][R4.64], R17 ;  /* 0x0000001104008986 */ /* 0x0003e2000c101104 */
[----:B--2---:R-:W-:-:S03]  /*0420*/  IADD3 R2, P3, R0, UR6, RZ ;  /* 0x0000000600027c10 */ /* 0x004fc6000ff7e0ff */
[----:B------:R1:W-:Y:S01]  /*0430*/  @!P0 STG.E.U8 desc[UR4][R8.64], R7 ;  /* 0x0000000708008986 */ /* 0x0003e2000c101104 */
[----:B------:R-:W-:-:S03]  /*0440*/  IADD3.X R3, R12, UR7, RZ, P3, !PT ;  /* 0x000000070c037c10 */ /* 0x000fc60009ffe4ff */
[----:B------:R1:W-:Y:S01]  /*0450*/  @!P0 STG.E.U8 desc[UR4][R10.64], R13 ;  /* 0x0000000d0a008986 */ /* 0x0003e2000c101104 */
[----:B------:R-:W-:Y:S01]  /*0460*/  SEL R15, RZ, 0x1, P1 ;  /* 0x00000001ff0f7807 */ /* 0x000fe20000800000 */
[----:B------:R-:W-:Y:S06]  /*0470*/  @P0 EXIT ;  /* 0x000000000000094d */ /* 0x000fec0003800000 */
[----:B------:R-:W-:Y:S01]  /*0480*/  STG.E.U8 desc[UR4][R2.64], R15 ;  /* 0x0000000f02007986 */ /* 0x000fe2000c101104 */
[----:B------:R-:W-:Y:S05]  /*0490*/  EXIT ;  /* 0x000000000000794d */ /* 0x000fea0003800000 */
.L_x_0:
[----:B------:R-:W-:-:S00]  /*04a0*/  BRA `(.L_x_0) ;  /* 0xfffffffc00fc7947 */ /* 0x000fc0000383ffff */
[----:B------:R-:W-:-:S00]  /*04b0*/  NOP ;  /* 0x0000000000007918 */ /* 0x000fc00000000000 */
        /* <DEDUP_REMOVED lines=12> */
.L_x_1:


//--------------------- .nv.constant0.triton_poi_fused_eq_gt_lt_maximum_36 --------------------------
	.section	.nv.constant0.triton_poi_fused_eq_gt_lt_maximum_36,"a",@progbits
	.sectionflags	@""
	.align	4
.nv.constant0.triton_poi_fused_eq_gt_lt_maximum_36:
	.zero		596
